//
// Generated by NVIDIA NVVM Compiler
//
// Compiler Build ID: CL-36424714
// Cuda compilation tools, release 13.0, V13.0.88
// Based on NVVM 20.0.0
//

.version 9.0
.target sm_100
.address_size 64

	// .globl	_Z8multiplyPiS_S_i

.visible .entry _Z8multiplyPiS_S_i(
	.param .u64 .ptr .align 1 _Z8multiplyPiS_S_i_param_0,
	.param .u64 .ptr .align 1 _Z8multiplyPiS_S_i_param_1,
	.param .u64 .ptr .align 1 _Z8multiplyPiS_S_i_param_2,
	.param .u32 _Z8multiplyPiS_S_i_param_3
)
{
	.reg .pred 	%p<2>;
	.reg .b32 	%r<9>;
	.reg .b64 	%rd<11>;

	ld.param.u64 	%rd1, [_Z8multiplyPiS_S_i_param_0];
	ld.param.u64 	%rd2, [_Z8multiplyPiS_S_i_param_1];
	ld.param.u64 	%rd3, [_Z8multiplyPiS_S_i_param_2];
	ld.param.u32 	%r2, [_Z8multiplyPiS_S_i_param_3];
	mov.u32 	%r3, %tid.x;
	mov.u32 	%r4, %ctaid.x;
	mov.u32 	%r5, %ntid.x;
	mad.lo.s32 	%r1, %r4, %r5, %r3;
	setp.ge.s32 	%p1, %r1, %r2;
	@%p1 bra 	$L__BB0_2;
	cvta.to.global.u64 	%rd4, %rd1;
	cvta.to.global.u64 	%rd5, %rd2;
	cvta.to.global.u64 	%rd6, %rd3;
	mul.wide.s32 	%rd7, %r1, 4;
	add.s64 	%rd8, %rd4, %rd7;
	ld.global.u32 	%r6, [%rd8];
	add.s64 	%rd9, %rd5, %rd7;
	ld.global.u32 	%r7, [%rd9];
	mul.lo.s32 	%r8, %r7, %r6;
	add.s64 	%rd10, %rd6, %rd7;
	st.global.u32 	[%rd10], %r8;
$L__BB0_2:
	ret;

}


// ===== COMPILED SASS (sm_100) =====

	.target	sm_100

	.elftype	@"ET_EXEC"


//--------------------- .note.nv.tkinfo           --------------------------
	.section	.note.nv.tkinfo,"",@"SHT_NOTE"
	.sectionflags	@"SHF_NOTE_NV_TKINFO"
	.tkinfo
        /*0018*/ 	.word	0x00000002
        /*0030*/ 	.string	""
        /*0030*/ 	.string	"ptxas"
        /*0030*/ 	.string	"Cuda compilation tools, release 13.0, V13.0.88"
        /*0030*/ 	.string	"Build cuda_13.0.r13.0/compiler.36424714_0"
        /*0030*/ 	.string	"-arch sm_100 -m 64 "



//--------------------- .note.nv.cuinfo           --------------------------
	.section	.note.nv.cuinfo,"",@"SHT_NOTE"
	.sectionflags	@"SHF_NOTE_NV_CUINFO"
        /*0018*/ 	.short	0x0002
        /*001a*/ 	.short	0x0064
        /*001c*/ 	.short	0x0082
	.zero		2


//--------------------- .nv.info                  --------------------------
	.section	.nv.info,"",@"SHT_CUDA_INFO"
	.align	4


	//----- nvinfo : EIATTR_REGCOUNT
	.align		4
        /*0000*/ 	.byte	0x04, 0x2f
        /*0002*/ 	.short	(.L_1 - .L_0)
	.align		4
.L_0:
        /*0004*/ 	.word	index@(_Z8multiplyPiS_S_i)
        /*0008*/ 	.word	0x0000000c


	//----- nvinfo : EIATTR_FRAME_SIZE
	.align		4
.L_1:
        /*000c*/ 	.byte	0x04, 0x11
        /*000e*/ 	.short	(.L_3 - .L_2)
	.align		4
.L_2:
        /*0010*/ 	.word	index@(_Z8multiplyPiS_S_i)
        /*0014*/ 	.word	0x00000000


	//----- nvinfo : EIATTR_MIN_STACK_SIZE
	.align		4
.L_3:
        /*0018*/ 	.byte	0x04, 0x12
        /*001a*/ 	.short	(.L_5 - .L_4)
	.align		4
.L_4:
        /*001c*/ 	.word	index@(_Z8multiplyPiS_S_i)
        /*0020*/ 	.word	0x00000000
.L_5:


//--------------------- .nv.compat                --------------------------
	.section	.nv.compat,"",@"SHT_CUDA_COMPAT_INFO"
	.align	4
        /*0000*/ 	.byte	0x02, 0x09, 0x00, 0x00, 0x02, 0x02, 0x01, 0x00, 0x02, 0x05, 0x05, 0x00, 0x03, 0x07, 0x01, 0x01
        /*0010*/ 	.byte	0x02, 0x03, 0x00, 0x00, 0x02, 0x06, 0x01, 0x00, 0x04, 0x0b, 0x08, 0x00, 0x09, 0x00, 0x00, 0x00
        /*0020*/ 	.byte	0x00, 0x00, 0x00, 0x00


//--------------------- .nv.info._Z8multiplyPiS_S_i --------------------------
	.section	.nv.info._Z8multiplyPiS_S_i,"",@"SHT_CUDA_INFO"
	.sectionflags	@""
	.align	4


	//----- nvinfo : EIATTR_CUDA_API_VERSION
	.align		4
        /*0000*/ 	.byte	0x04, 0x37
        /*0002*/ 	.short	(.L_7 - .L_6)
.L_6:
        /*0004*/ 	.word	0x00000082


	//----- nvinfo : EIATTR_KPARAM_INFO
	.align		4
.L_7:
        /*0008*/ 	.byte	0x04, 0x17
        /*000a*/ 	.short	(.L_9 - .L_8)
.L_8:
        /*000c*/ 	.word	0x00000000
        /*0010*/ 	.short	0x0003
        /*0012*/ 	.short	0x0018
        /*0014*/ 	.byte	0x00, 0xf0, 0x11, 0x00


	//----- nvinfo : EIATTR_KPARAM_INFO
	.align		4
.L_9:
        /*0018*/ 	.byte	0x04, 0x17
        /*001a*/ 	.short	(.L_11 - .L_10)
.L_10:
        /*001c*/ 	.word	0x00000000
        /*0020*/ 	.short	0x0002
        /*0022*/ 	.short	0x0010
        /*0024*/ 	.byte	0x00, 0xf5, 0x21, 0x00


	//----- nvinfo : EIATTR_KPARAM_INFO
	.align		4
.L_11:
        /*0028*/ 	.byte	0x04, 0x17
        /*002a*/ 	.short	(.L_13 - .L_12)
.L_12:
        /*002c*/ 	.word	0x00000000
        /*0030*/ 	.short	0x0001
        /*0032*/ 	.short	0x0008
        /*0034*/ 	.byte	0x00, 0xf5, 0x21, 0x00


	//----- nvinfo : EIATTR_KPARAM_INFO
	.align		4
.L_13:
        /*0038*/ 	.byte	0x04, 0x17
        /*003a*/ 	.short	(.L_15 - .L_14)
.L_14:
        /*003c*/ 	.word	0x00000000
        /*0040*/ 	.short	0x0000
        /*0042*/ 	.short	0x0000
        /*0044*/ 	.byte	0x00, 0xf5, 0x21, 0x00


	//----- nvinfo : EIATTR_SPARSE_MMA_MASK
	.align		4
.L_15:
        /*0048*/ 	.byte	0x03, 0x50
        /*004a*/ 	.short	0x0000


	//----- nvinfo : EIATTR_MAXREG_COUNT
	.align		4
        /*004c*/ 	.byte	0x03, 0x1b
        /*004e*/ 	.short	0x00ff


	//----- nvinfo : EIATTR_MERCURY_ISA_VERSION
	.align		4
        /*0050*/ 	.byte	0x03, 0x5f
        /*0052*/ 	.short	0x0101


	//----- nvinfo : EIATTR_VRC_CTA_INIT_COUNT
	.align		4
        /*0054*/ 	.byte	0x02, 0x4a
	.zero		1
	.zero		1


	//----- nvinfo : EIATTR_EXIT_INSTR_OFFSETS
	.align		4
        /*0058*/ 	.byte	0x04, 0x1c
        /*005a*/ 	.short	(.L_17 - .L_16)


	//   ....[0]....
.L_16:
        /*005c*/ 	.word	0x00000070


	//   ....[1]....
        /*0060*/ 	.word	0x00000130


	//----- nvinfo : EIATTR_CBANK_PARAM_SIZE
	.align		4
.L_17:
        /*0064*/ 	.byte	0x03, 0x19
        /*0066*/ 	.short	0x001c


	//----- nvinfo : EIATTR_PARAM_CBANK
	.align		4
        /*0068*/ 	.byte	0x04, 0x0a
        /*006a*/ 	.short	(.L_19 - .L_18)
	.align		4
.L_18:
        /*006c*/ 	.word	index@(.nv.constant0._Z8multiplyPiS_S_i)
        /*0070*/ 	.short	0x0380
        /*0072*/ 	.short	0x001c


	//----- nvinfo : EIATTR_SW_WAR
	.align		4
.L_19:
        /*0074*/ 	.byte	0x04, 0x36
        /*0076*/ 	.short	(.L_21 - .L_20)
.L_20:
        /*0078*/ 	.word	0x00000008
.L_21:


//--------------------- .nv.callgraph             --------------------------
	.section	.nv.callgraph,"",@"SHT_CUDA_CALLGRAPH"
	.align	4
	.sectionentsize	8
	.align		4
        /*0000*/ 	.word	0x00000000
	.align		4
        /*0004*/ 	.word	0xffffffff
	.align		4
        /*0008*/ 	.word	0x00000000
	.align		4
        /*000c*/ 	.word	0xfffffffe
	.align		4
        /*0010*/ 	.word	0x00000000
	.align		4
        /*0014*/ 	.word	0xfffffffd
	.align		4
        /*0018*/ 	.word	0x00000000
	.align		4
        /*001c*/ 	.word	0xfffffffc


//--------------------- .text._Z8multiplyPiS_S_i  --------------------------
	.section	.text._Z8multiplyPiS_S_i,"ax",@progbits
	.align	128
        .global         _Z8multiplyPiS_S_i
        .type           _Z8multiplyPiS_S_i,@function
        .size           _Z8multiplyPiS_S_i,(.L_x_1 - _Z8multiplyPiS_S_i)
        .other          _Z8multiplyPiS_S_i,@"STO_CUDA_ENTRY STV_DEFAULT"
_Z8multiplyPiS_S_i:
.text._Z8multiplyPiS_S_i:
[----:B------:R-:W-:Y:S01]  /*0000*/  LDC R1, c[0x0][0x37c] ;  /* 0x0000df00ff017b82 */ /* 0x000fe20000000800 */
[----:B------:R-:W0:Y:S07]  /*0010*/  S2R R9, SR_TID.X ;  /* 0x0000000000097919 */ /* 0x000e2e0000002100 */
[----:B------:R-:W0:Y:S01]  /*0020*/  S2UR UR4, SR_CTAID.X ;  /* 0x00000000000479c3 */ /* 0x000e220000002500 */
[----:B------:R-:W1:Y:S07]  /*0030*/  LDCU UR5, c[0x0][0x398] ;  /* 0x00007300ff0577ac */ /* 0x000e6e0008000800 */
[----:B------:R-:W0:Y:S02]  /*0040*/  LDC R0, c[0x0][0x360] ;  /* 0x0000d800ff007b82 */ /* 0x000e240000000800 */
[----:B0-----:R-:W-:-:S05]  /*0050*/  IMAD R9, R0, UR4, R9 ;  /* 0x0000000400097c24 */ /* 0x001fca000f8e0209 */
[----:B-1----:R-:W-:-:S13]  /*0060*/  ISETP.GE.AND P0, PT, R9, UR5, PT ;  /* 0x0000000509007c0c */ /* 0x002fda000bf06270 */
[----:B------:R-:W-:Y:S05]  /*0070*/  @P0 EXIT ;  /* 0x000000000000094d */ /* 0x000fea0003800000 */
[----:B------:R-:W0:Y:S01]  /*0080*/  LDC.64 R2, c[0x0][0x380] ;  /* 0x0000e000ff027b82 */ /* 0x000e220000000a00 */
[----:B------:R-:W1:Y:S07]  /*0090*/  LDCU.64 UR4, c[0x0][0x358] ;  /* 0x00006b00ff0477ac */ /* 0x000e6e0008000a00 */
[----:B------:R-:W2:Y:S08]  /*00a0*/  LDC.64 R4, c[0x0][0x388] ;  /* 0x0000e200ff047b82 */ /* 0x000eb00000000a00 */
[----:B------:R-:W3:Y:S01]  /*00b0*/  LDC.64 R6, c[0x0][0x390] ;  /* 0x0000e400ff067b82 */ /* 0x000ee20000000a00 */
[----:B0-----:R-:W-:-:S06]  /*00c0*/  IMAD.WIDE R2, R9, 0x4, R2 ;  /* 0x0000000409027825 */ /* 0x001fcc00078e0202 */
[----:B-1----:R-:W4:Y:S01]  /*00d0*/  LDG.E R2, desc[UR4][R2.64] ;  /* 0x0000000402027981 */ /* 0x002f22000c1e1900 */
[----:B--2---:R-:W-:-:S06]  /*00e0*/  IMAD.WIDE R4, R9, 0x4, R4 ;  /* 0x0000000409047825 */ /* 0x004fcc00078e0204 */
[----:B------:R-:W4:Y:S01]  /*00f0*/  LDG.E R5, desc[UR4][R4.64] ;  /* 0x0000000404057981 */ /* 0x000f22000c1e1900 */
[----:B---3--:R-:W-:-:S04]  /*0100*/  IMAD.WIDE R6, R9, 0x4, R6 ;  /* 0x0000000409067825 */ /* 0x008fc800078e0206 */
[----:B----4-:R-:W-:-:S05]  /*0110*/  IMAD R9, R2, R5, RZ ;  /* 0x0000000502097224 */ /* 0x010fca00078e02ff */
[----:B------:R-:W-:Y:S01]  /*0120*/  STG.E desc[UR4][R6.64], R9 ;  /* 0x0000000906007986 */ /* 0x000fe2000c101904 */
[----:B------:R-:W-:Y:S05]  /*0130*/  EXIT ;  /* 0x000000000000794d */ /* 0x000fea0003800000 */
.L_x_0:
[----:B------:R-:W-:-:S00]  /*0140*/  BRA `(.L_x_0) ;  /* 0xfffffffc00fc7947 */ /* 0x000fc0000383ffff */
[----:B------:R-:W-:-:S00]  /*0150*/  NOP ;  /* 0x0000000000007918 */ /* 0x000fc00000000000 */
        /* <DEDUP_REMOVED lines=10> */
.L_x_1:


//--------------------- .nv.shared.reserved.0     --------------------------
	.section	.nv.shared.reserved.0,"aw",@nobits
	.weak		__nv_reservedSMEM_offset_0_alias
	.size		__nv_reservedSMEM_offset_0_alias, 0, 64
	.other		__nv_reservedSMEM_offset_0_alias,@"STO_CUDA_RESERVED_SHARED STV_DEFAULT"
__nv_reservedSMEM_offset_0_alias:
	.zero		0
	.zero		64


//--------------------- .nv.constant0._Z8multiplyPiS_S_i --------------------------
	.section	.nv.constant0._Z8multiplyPiS_S_i,"a",@progbits
	.sectionflags	@""
	.align	4
.nv.constant0._Z8multiplyPiS_S_i:
	.zero		924


//--------------------- SYMBOLS --------------------------

	.type		.nv.reservedSmem.offset0,@object
	.size		.nv.reservedSmem.offset0,0x4
